//
// Generated by NVIDIA NVVM Compiler
//
// Compiler Build ID: CL-36424714
// Cuda compilation tools, release 13.0, V13.0.88
// Based on NVVM 20.0.0
//

.version 9.0
.target sm_100
.address_size 64

	// .globl	_Z14atomicAdd_testjPfPiPjS1_

.visible .entry _Z14atomicAdd_testjPfPiPjS1_(
	.param .u32 _Z14atomicAdd_testjPfPiPjS1__param_0,
	.param .u64 .ptr .align 1 _Z14atomicAdd_testjPfPiPjS1__param_1,
	.param .u64 .ptr .align 1 _Z14atomicAdd_testjPfPiPjS1__param_2,
	.param .u64 .ptr .align 1 _Z14atomicAdd_testjPfPiPjS1__param_3,
	.param .u64 .ptr .align 1 _Z14atomicAdd_testjPfPiPjS1__param_4
)
{
	.reg .pred 	%p<2>;
	.reg .b32 	%r<8>;
	.reg .b32 	%f<3>;
	.reg .b64 	%rd<15>;

	ld.param.u32 	%r2, [_Z14atomicAdd_testjPfPiPjS1__param_0];
	ld.param.u64 	%rd1, [_Z14atomicAdd_testjPfPiPjS1__param_1];
	ld.param.u64 	%rd2, [_Z14atomicAdd_testjPfPiPjS1__param_2];
	ld.param.u64 	%rd3, [_Z14atomicAdd_testjPfPiPjS1__param_3];
	ld.param.u64 	%rd4, [_Z14atomicAdd_testjPfPiPjS1__param_4];
	mov.u32 	%r3, %tid.x;
	mov.u32 	%r4, %ntid.x;
	mov.u32 	%r5, %ctaid.x;
	mad.lo.s32 	%r1, %r4, %r5, %r3;
	setp.ge.u32 	%p1, %r1, %r2;
	@%p1 bra 	$L__BB0_2;
	cvta.to.global.u64 	%rd7, %rd1;
	cvta.to.global.u64 	%rd8, %rd2;
	cvta.to.global.u64 	%rd9, %rd3;
	cvta.to.global.u64 	%rd10, %rd4;
	// begin inline asm
	mov.u64 	%rd5, %clock64;
	// end inline asm
	mul.wide.u32 	%rd11, %r1, 4;
	add.s64 	%rd12, %rd7, %rd11;
	ld.global.f32 	%f1, [%rd12];
	mul.f32 	%f2, %f1, 0f42C80000;
	cvt.rzi.s32.f32 	%r6, %f2;
	atom.global.add.u32 	%r7, [%rd8], %r6;
	// begin inline asm
	mov.u64 	%rd6, %clock64;
	// end inline asm
	add.s64 	%rd13, %rd9, %rd11;
	st.global.u32 	[%rd13], %rd5;
	add.s64 	%rd14, %rd10, %rd11;
	st.global.u32 	[%rd14], %rd6;
$L__BB0_2:
	ret;

}
	// .globl	_Z14atomicAdd_testjPfPjS0_S0_
.visible .entry _Z14atomicAdd_testjPfPjS0_S0_(
	.param .u32 _Z14atomicAdd_testjPfPjS0_S0__param_0,
	.param .u64 .ptr .align 1 _Z14atomicAdd_testjPfPjS0_S0__param_1,
	.param .u64 .ptr .align 1 _Z14atomicAdd_testjPfPjS0_S0__param_2,
	.param .u64 .ptr .align 1 _Z14atomicAdd_testjPfPjS0_S0__param_3,
	.param .u64 .ptr .align 1 _Z14atomicAdd_testjPfPjS0_S0__param_4
)
{
	.reg .pred 	%p<2>;
	.reg .b32 	%r<8>;
	.reg .b32 	%f<3>;
	.reg .b64 	%rd<15>;

	ld.param.u32 	%r2, [_Z14atomicAdd_testjPfPjS0_S0__param_0];
	ld.param.u64 	%rd1, [_Z14atomicAdd_testjPfPjS0_S0__param_1];
	ld.param.u64 	%rd2, [_Z14atomicAdd_testjPfPjS0_S0__param_2];
	ld.param.u64 	%rd3, [_Z14atomicAdd_testjPfPjS0_S0__param_3];
	ld.param.u64 	%rd4, [_Z14atomicAdd_testjPfPjS0_S0__param_4];
	mov.u32 	%r3, %tid.x;
	mov.u32 	%r4, %ntid.x;
	mov.u32 	%r5, %ctaid.x;
	mad.lo.s32 	%r1, %r4, %r5, %r3;
	setp.ge.u32 	%p1, %r1, %r2;
	@%p1 bra 	$L__BB1_2;
	cvta.to.global.u64 	%rd7, %rd1;
	cvta.to.global.u64 	%rd8, %rd2;
	cvta.to.global.u64 	%rd9, %rd3;
	cvta.to.global.u64 	%rd10, %rd4;
	// begin inline asm
	mov.u64 	%rd5, %clock64;
	// end inline asm
	mul.wide.u32 	%rd11, %r1, 4;
	add.s64 	%rd12, %rd7, %rd11;
	ld.global.f32 	%f1, [%rd12];
	mul.f32 	%f2, %f1, 0f42C80000;
	cvt.rzi.u32.f32 	%r6, %f2;
	atom.global.add.u32 	%r7, [%rd8], %r6;
	// begin inline asm
	mov.u64 	%rd6, %clock64;
	// end inline asm
	add.s64 	%rd13, %rd9, %rd11;
	st.global.u32 	[%rd13], %rd5;
	add.s64 	%rd14, %rd10, %rd11;
	st.global.u32 	[%rd14], %rd6;
$L__BB1_2:
	ret;

}
	// .globl	_Z14atomicAdd_testjPfS_PjS0_
.visible .entry _Z14atomicAdd_testjPfS_PjS0_(
	.param .u32 _Z14atomicAdd_testjPfS_PjS0__param_0,
	.param .u64 .ptr .align 1 _Z14atomicAdd_testjPfS_PjS0__param_1,
	.param .u64 .ptr .align 1 _Z14atomicAdd_testjPfS_PjS0__param_2,
	.param .u64 .ptr .align 1 _Z14atomicAdd_testjPfS_PjS0__param_3,
	.param .u64 .ptr .align 1 _Z14atomicAdd_testjPfS_PjS0__param_4
)
{
	.reg .pred 	%p<2>;
	.reg .b32 	%r<6>;
	.reg .b32 	%f<3>;
	.reg .b64 	%rd<15>;

	ld.param.u32 	%r2, [_Z14atomicAdd_testjPfS_PjS0__param_0];
	ld.param.u64 	%rd1, [_Z14atomicAdd_testjPfS_PjS0__param_1];
	ld.param.u64 	%rd2, [_Z14atomicAdd_testjPfS_PjS0__param_2];
	ld.param.u64 	%rd3, [_Z14atomicAdd_testjPfS_PjS0__param_3];
	ld.param.u64 	%rd4, [_Z14atomicAdd_testjPfS_PjS0__param_4];
	mov.u32 	%r3, %tid.x;
	mov.u32 	%r4, %ntid.x;
	mov.u32 	%r5, %ctaid.x;
	mad.lo.s32 	%r1, %r4, %r5, %r3;
	setp.ge.u32 	%p1, %r1, %r2;
	@%p1 bra 	$L__BB2_2;
	cvta.to.global.u64 	%rd7, %rd1;
	cvta.to.global.u64 	%rd8, %rd2;
	cvta.to.global.u64 	%rd9, %rd3;
	cvta.to.global.u64 	%rd10, %rd4;
	// begin inline asm
	mov.u64 	%rd5, %clock64;
	// end inline asm
	mul.wide.u32 	%rd11, %r1, 4;
	add.s64 	%rd12, %rd7, %rd11;
	ld.global.f32 	%f1, [%rd12];
	atom.global.add.f32 	%f2, [%rd8], %f1;
	// begin inline asm
	mov.u64 	%rd6, %clock64;
	// end inline asm
	add.s64 	%rd13, %rd9, %rd11;
	st.global.u32 	[%rd13], %rd5;
	add.s64 	%rd14, %rd10, %rd11;
	st.global.u32 	[%rd14], %rd6;
$L__BB2_2:
	ret;

}
	// .globl	_Z14atomicAdd_testjPdS_PjS0_
.visible .entry _Z14atomicAdd_testjPdS_PjS0_(
	.param .u32 _Z14atomicAdd_testjPdS_PjS0__param_0,
	.param .u64 .ptr .align 1 _Z14atomicAdd_testjPdS_PjS0__param_1,
	.param .u64 .ptr .align 1 _Z14atomicAdd_testjPdS_PjS0__param_2,
	.param .u64 .ptr .align 1 _Z14atomicAdd_testjPdS_PjS0__param_3,
	.param .u64 .ptr .align 1 _Z14atomicAdd_testjPdS_PjS0__param_4
)
{
	.reg .pred 	%p<3>;
	.reg .b32 	%r<7>;
	.reg .b64 	%rd<21>;
	.reg .b64 	%fd<4>;

	ld.param.u32 	%r3, [_Z14atomicAdd_testjPdS_PjS0__param_0];
	ld.param.u64 	%rd5, [_Z14atomicAdd_testjPdS_PjS0__param_1];
	ld.param.u64 	%rd8, [_Z14atomicAdd_testjPdS_PjS0__param_2];
	ld.param.u64 	%rd6, [_Z14atomicAdd_testjPdS_PjS0__param_3];
	ld.param.u64 	%rd7, [_Z14atomicAdd_testjPdS_PjS0__param_4];
	cvta.to.global.u64 	%rd1, %rd8;
	mov.u32 	%r4, %tid.x;
	mov.u32 	%r5, %ntid.x;
	mov.u32 	%r6, %ctaid.x;
	mad.lo.s32 	%r1, %r5, %r6, %r4;
	setp.ge.u32 	%p1, %r1, %r3;
	@%p1 bra 	$L__BB3_4;
	cvta.to.global.u64 	%rd10, %rd5;
	// begin inline asm
	mov.u64 	%rd9, %clock64;
	// end inline asm
	cvt.u32.u64 	%r2, %rd9;
	mul.wide.u32 	%rd11, %r1, 8;
	add.s64 	%rd12, %rd10, %rd11;
	ld.global.f64 	%fd1, [%rd12];
	ld.global.u64 	%rd20, [%rd1];
$L__BB3_2:
	mov.b64 	%fd2, %rd20;
	add.f64 	%fd3, %fd1, %fd2;
	mov.b64 	%rd13, %fd3;
	atom.relaxed.global.cas.b64 	%rd4, [%rd1], %rd20, %rd13;
	setp.ne.s64 	%p2, %rd20, %rd4;
	mov.u64 	%rd20, %rd4;
	@%p2 bra 	$L__BB3_2;
	// begin inline asm
	mov.u64 	%rd14, %clock64;
	// end inline asm
	cvta.to.global.u64 	%rd15, %rd6;
	mul.wide.u32 	%rd16, %r1, 4;
	add.s64 	%rd17, %rd15, %rd16;
	st.global.u32 	[%rd17], %r2;
	cvta.to.global.u64 	%rd18, %rd7;
	add.s64 	%rd19, %rd18, %rd16;
	st.global.u32 	[%rd19], %rd14;
$L__BB3_4:
	ret;

}


// ===== COMPILED SASS (sm_100) =====

	.target	sm_100

	.elftype	@"ET_EXEC"


//--------------------- .note.nv.tkinfo           --------------------------
	.section	.note.nv.tkinfo,"",@"SHT_NOTE"
	.sectionflags	@"SHF_NOTE_NV_TKINFO"
	.tkinfo
        /*0018*/ 	.word	0x00000002
        /*0030*/ 	.string	""
        /*0030*/ 	.string	"ptxas"
        /*0030*/ 	.string	"Cuda compilation tools, release 13.0, V13.0.88"
        /*0030*/ 	.string	"Build cuda_13.0.r13.0/compiler.36424714_0"
        /*0030*/ 	.string	"-arch sm_100 -m 64 "



//--------------------- .note.nv.cuinfo           --------------------------
	.section	.note.nv.cuinfo,"",@"SHT_NOTE"
	.sectionflags	@"SHF_NOTE_NV_CUINFO"
        /*0018*/ 	.short	0x0002
        /*001a*/ 	.short	0x0064
        /*001c*/ 	.short	0x0082
	.zero		2


//--------------------- .nv.info                  --------------------------
	.section	.nv.info,"",@"SHT_CUDA_INFO"
	.align	4


	//----- nvinfo : EIATTR_REGCOUNT
	.align		4
        /*0000*/ 	.byte	0x04, 0x2f
        /*0002*/ 	.short	(.L_1 - .L_0)
	.align		4
.L_0:
        /*0004*/ 	.word	index@(_Z14atomicAdd_testjPfPiPjS1_)
        /*0008*/ 	.word	0x0000000e


	//----- nvinfo : EIATTR_FRAME_SIZE
	.align		4
.L_1:
        /*000c*/ 	.byte	0x04, 0x11
        /*000e*/ 	.short	(.L_3 - .L_2)
	.align		4
.L_2:
        /*0010*/ 	.word	index@(_Z14atomicAdd_testjPfPiPjS1_)
        /*0014*/ 	.word	0x00000000


	//----- nvinfo : EIATTR_REGCOUNT
	.align		4
.L_3:
        /*0018*/ 	.byte	0x04, 0x2f
        /*001a*/ 	.short	(.L_5 - .L_4)
	.align		4
.L_4:
        /*001c*/ 	.word	index@(_Z14atomicAdd_testjPfPjS0_S0_)
        /*0020*/ 	.word	0x0000000e


	//----- nvinfo : EIATTR_FRAME_SIZE
	.align		4
.L_5:
        /*0024*/ 	.byte	0x04, 0x11
        /*0026*/ 	.short	(.L_7 - .L_6)
	.align		4
.L_6:
        /*0028*/ 	.word	index@(_Z14atomicAdd_testjPfPjS0_S0_)
        /*002c*/ 	.word	0x00000000


	//----- nvinfo : EIATTR_REGCOUNT
	.align		4
.L_7:
        /*0030*/ 	.byte	0x04, 0x2f
        /*0032*/ 	.short	(.L_9 - .L_8)
	.align		4
.L_8:
        /*0034*/ 	.word	index@(_Z14atomicAdd_testjPfS_PjS0_)
        /*0038*/ 	.word	0x0000000e


	//----- nvinfo : EIATTR_FRAME_SIZE
	.align		4
.L_9:
        /*003c*/ 	.byte	0x04, 0x11
        /*003e*/ 	.short	(.L_11 - .L_10)
	.align		4
.L_10:
        /*0040*/ 	.word	index@(_Z14atomicAdd_testjPfS_PjS0_)
        /*0044*/ 	.word	0x00000000


	//----- nvinfo : EIATTR_REGCOUNT
	.align		4
.L_11:
        /*0048*/ 	.byte	0x04, 0x2f
        /*004a*/ 	.short	(.L_13 - .L_12)
	.align		4
.L_12:
        /*004c*/ 	.word	index@(_Z14atomicAdd_testjPdS_PjS0_)
        /*0050*/ 	.word	0x00000010


	//----- nvinfo : EIATTR_FRAME_SIZE
	.align		4
.L_13:
        /*0054*/ 	.byte	0x04, 0x11
        /*0056*/ 	.short	(.L_15 - .L_14)
	.align		4
.L_14:
        /*0058*/ 	.word	index@(_Z14atomicAdd_testjPdS_PjS0_)
        /*005c*/ 	.word	0x00000000


	//----- nvinfo : EIATTR_MIN_STACK_SIZE
	.align		4
.L_15:
        /*0060*/ 	.byte	0x04, 0x12
        /*0062*/ 	.short	(.L_17 - .L_16)
	.align		4
.L_16:
        /*0064*/ 	.word	index@(_Z14atomicAdd_testjPdS_PjS0_)
        /*0068*/ 	.word	0x00000000


	//----- nvinfo : EIATTR_MIN_STACK_SIZE
	.align		4
.L_17:
        /*006c*/ 	.byte	0x04, 0x12
        /*006e*/ 	.short	(.L_19 - .L_18)
	.align		4
.L_18:
        /*0070*/ 	.word	index@(_Z14atomicAdd_testjPfS_PjS0_)
        /*0074*/ 	.word	0x00000000


	//----- nvinfo : EIATTR_MIN_STACK_SIZE
	.align		4
.L_19:
        /*0078*/ 	.byte	0x04, 0x12
        /*007a*/ 	.short	(.L_21 - .L_20)
	.align		4
.L_20:
        /*007c*/ 	.word	index@(_Z14atomicAdd_testjPfPjS0_S0_)
        /*0080*/ 	.word	0x00000000


	//----- nvinfo : EIATTR_MIN_STACK_SIZE
	.align		4
.L_21:
        /*0084*/ 	.byte	0x04, 0x12
        /*0086*/ 	.short	(.L_23 - .L_22)
	.align		4
.L_22:
        /*0088*/ 	.word	index@(_Z14atomicAdd_testjPfPiPjS1_)
        /*008c*/ 	.word	0x00000000
.L_23:


//--------------------- .nv.compat                --------------------------
	.section	.nv.compat,"",@"SHT_CUDA_COMPAT_INFO"
	.align	4
        /*0000*/ 	.byte	0x02, 0x09, 0x00, 0x00, 0x02, 0x02, 0x01, 0x00, 0x02, 0x05, 0x05, 0x00, 0x03, 0x07, 0x01, 0x01
        /*0010*/ 	.byte	0x02, 0x03, 0x00, 0x00, 0x02, 0x06, 0x01, 0x00, 0x04, 0x0b, 0x08, 0x00, 0x01, 0x00, 0x00, 0x00
        /*0020*/ 	.byte	0x00, 0x00, 0x00, 0x00


//--------------------- .nv.info._Z14atomicAdd_testjPdS_PjS0_ --------------------------
	.section	.nv.info._Z14atomicAdd_testjPdS_PjS0_,"",@"SHT_CUDA_INFO"
	.sectionflags	@""
	.align	4


	//----- nvinfo : EIATTR_CUDA_API_VERSION
	.align		4
        /*0000*/ 	.byte	0x04, 0x37
        /*0002*/ 	.short	(.L_25 - .L_24)
.L_24:
        /*0004*/ 	.word	0x00000082


	//----- nvinfo : EIATTR_KPARAM_INFO
	.align		4
.L_25:
        /*0008*/ 	.byte	0x04, 0x17
        /*000a*/ 	.short	(.L_27 - .L_26)
.L_26:
        /*000c*/ 	.word	0x00000000
        /*0010*/ 	.short	0x0004
        /*0012*/ 	.short	0x0020
        /*0014*/ 	.byte	0x00, 0xf5, 0x21, 0x00


	//----- nvinfo : EIATTR_KPARAM_INFO
	.align		4
.L_27:
        /*0018*/ 	.byte	0x04, 0x17
        /*001a*/ 	.short	(.L_29 - .L_28)
.L_28:
        /*001c*/ 	.word	0x00000000
        /*0020*/ 	.short	0x0003
        /*0022*/ 	.short	0x0018
        /*0024*/ 	.byte	0x00, 0xf5, 0x21, 0x00


	//----- nvinfo : EIATTR_KPARAM_INFO
	.align		4
.L_29:
        /*0028*/ 	.byte	0x04, 0x17
        /*002a*/ 	.short	(.L_31 - .L_30)
.L_30:
        /*002c*/ 	.word	0x00000000
        /*0030*/ 	.short	0x0002
        /*0032*/ 	.short	0x0010
        /*0034*/ 	.byte	0x00, 0xf5, 0x21, 0x00


	//----- nvinfo : EIATTR_KPARAM_INFO
	.align		4
.L_31:
        /*0038*/ 	.byte	0x04, 0x17
        /*003a*/ 	.short	(.L_33 - .L_32)
.L_32:
        /*003c*/ 	.word	0x00000000
        /*0040*/ 	.short	0x0001
        /*0042*/ 	.short	0x0008
        /*0044*/ 	.byte	0x00, 0xf5, 0x21, 0x00


	//----- nvinfo : EIATTR_KPARAM_INFO
	.align		4
.L_33:
        /*0048*/ 	.byte	0x04, 0x17
        /*004a*/ 	.short	(.L_35 - .L_34)
.L_34:
        /*004c*/ 	.word	0x00000000
        /*0050*/ 	.short	0x0000
        /*0052*/ 	.short	0x0000
        /*0054*/ 	.byte	0x00, 0xf0, 0x11, 0x00


	//----- nvinfo : EIATTR_SPARSE_MMA_MASK
	.align		4
.L_35:
        /*0058*/ 	.byte	0x03, 0x50
        /*005a*/ 	.short	0x0000


	//----- nvinfo : EIATTR_MAXREG_COUNT
	.align		4
        /*005c*/ 	.byte	0x03, 0x1b
        /*005e*/ 	.short	0x00ff


	//----- nvinfo : EIATTR_MERCURY_ISA_VERSION
	.align		4
        /*0060*/ 	.byte	0x03, 0x5f
        /*0062*/ 	.short	0x0101


	//----- nvinfo : EIATTR_VRC_CTA_INIT_COUNT
	.align		4
        /*0064*/ 	.byte	0x02, 0x4a
	.zero		1
	.zero		1


	//----- nvinfo : EIATTR_EXIT_INSTR_OFFSETS
	.align		4
        /*0068*/ 	.byte	0x04, 0x1c
        /*006a*/ 	.short	(.L_37 - .L_36)


	//   ....[0]....
.L_36:
        /*006c*/ 	.word	0x00000070


	//   ....[1]....
        /*0070*/ 	.word	0x00000200


	//----- nvinfo : EIATTR_CRS_STACK_SIZE
	.align		4
.L_37:
        /*0074*/ 	.byte	0x04, 0x1e
        /*0076*/ 	.short	(.L_39 - .L_38)
.L_38:
        /*0078*/ 	.word	0x00000000


	//----- nvinfo : EIATTR_CBANK_PARAM_SIZE
	.align		4
.L_39:
        /*007c*/ 	.byte	0x03, 0x19
        /*007e*/ 	.short	0x0028


	//----- nvinfo : EIATTR_PARAM_CBANK
	.align		4
        /*0080*/ 	.byte	0x04, 0x0a
        /*0082*/ 	.short	(.L_41 - .L_40)
	.align		4
.L_40:
        /*0084*/ 	.word	index@(.nv.constant0._Z14atomicAdd_testjPdS_PjS0_)
        /*0088*/ 	.short	0x0380
        /*008a*/ 	.short	0x0028


	//----- nvinfo : EIATTR_SW_WAR
	.align		4
.L_41:
        /*008c*/ 	.byte	0x04, 0x36
        /*008e*/ 	.short	(.L_43 - .L_42)
.L_42:
        /*0090*/ 	.word	0x00000008
.L_43:


//--------------------- .nv.info._Z14atomicAdd_testjPfS_PjS0_ --------------------------
	.section	.nv.info._Z14atomicAdd_testjPfS_PjS0_,"",@"SHT_CUDA_INFO"
	.sectionflags	@""
	.align	4


	//----- nvinfo : EIATTR_CUDA_API_VERSION
	.align		4
        /*0000*/ 	.byte	0x04, 0x37
        /*0002*/ 	.short	(.L_45 - .L_44)
.L_44:
        /*0004*/ 	.word	0x00000082


	//----- nvinfo : EIATTR_KPARAM_INFO
	.align		4
.L_45:
        /*0008*/ 	.byte	0x04, 0x17
        /*000a*/ 	.short	(.L_47 - .L_46)
.L_46:
        /*000c*/ 	.word	0x00000000
        /*0010*/ 	.short	0x0004
        /*0012*/ 	.short	0x0020
        /*0014*/ 	.byte	0x00, 0xf5, 0x21, 0x00


	//----- nvinfo : EIATTR_KPARAM_INFO
	.align		4
.L_47:
        /*0018*/ 	.byte	0x04, 0x17
        /*001a*/ 	.short	(.L_49 - .L_48)
.L_48:
        /*001c*/ 	.word	0x00000000
        /*0020*/ 	.short	0x0003
        /*0022*/ 	.short	0x0018
        /*0024*/ 	.byte	0x00, 0xf5, 0x21, 0x00


	//----- nvinfo : EIATTR_KPARAM_INFO
	.align		4
.L_49:
        /*0028*/ 	.byte	0x04, 0x17
        /*002a*/ 	.short	(.L_51 - .L_50)
.L_50:
        /*002c*/ 	.word	0x00000000
        /*0030*/ 	.short	0x0002
        /*0032*/ 	.short	0x0010
        /*0034*/ 	.byte	0x00, 0xf5, 0x21, 0x00


	//----- nvinfo : EIATTR_KPARAM_INFO
	.align		4
.L_51:
        /*0038*/ 	.byte	0x04, 0x17
        /*003a*/ 	.short	(.L_53 - .L_52)
.L_52:
        /*003c*/ 	.word	0x00000000
        /*0040*/ 	.short	0x0001
        /*0042*/ 	.short	0x0008
        /*0044*/ 	.byte	0x00, 0xf5, 0x21, 0x00


	//----- nvinfo : EIATTR_KPARAM_INFO
	.align		4
.L_53:
        /*0048*/ 	.byte	0x04, 0x17
        /*004a*/ 	.short	(.L_55 - .L_54)
.L_54:
        /*004c*/ 	.word	0x00000000
        /*0050*/ 	.short	0x0000
        /*0052*/ 	.short	0x0000
        /*0054*/ 	.byte	0x00, 0xf0, 0x11, 0x00


	//----- nvinfo : EIATTR_SPARSE_MMA_MASK
	.align		4
.L_55:
        /*0058*/ 	.byte	0x03, 0x50
        /*005a*/ 	.short	0x0000


	//----- nvinfo : EIATTR_MAXREG_COUNT
	.align		4
        /*005c*/ 	.byte	0x03, 0x1b
        /*005e*/ 	.short	0x00ff


	//----- nvinfo : EIATTR_MERCURY_ISA_VERSION
	.align		4
        /*0060*/ 	.byte	0x03, 0x5f
        /*0062*/ 	.short	0x0101


	//----- nvinfo : EIATTR_VRC_CTA_INIT_COUNT
	.align		4
        /*0064*/ 	.byte	0x02, 0x4a
	.zero		1
	.zero		1


	//----- nvinfo : EIATTR_EXIT_INSTR_OFFSETS
	.align		4
        /*0068*/ 	.byte	0x04, 0x1c
        /*006a*/ 	.short	(.L_57 - .L_56)


	//   ....[0]....
.L_56:
        /*006c*/ 	.word	0x00000070


	//   ....[1]....
        /*0070*/ 	.word	0x00000170


	//----- nvinfo : EIATTR_CBANK_PARAM_SIZE
	.align		4
.L_57:
        /*0074*/ 	.byte	0x03, 0x19
        /*0076*/ 	.short	0x0028


	//----- nvinfo : EIATTR_PARAM_CBANK
	.align		4
        /*0078*/ 	.byte	0x04, 0x0a
        /*007a*/ 	.short	(.L_59 - .L_58)
	.align		4
.L_58:
        /*007c*/ 	.word	index@(.nv.constant0._Z14atomicAdd_testjPfS_PjS0_)
        /*0080*/ 	.short	0x0380
        /*0082*/ 	.short	0x0028


	//----- nvinfo : EIATTR_SW_WAR
	.align		4
.L_59:
        /*0084*/ 	.byte	0x04, 0x36
        /*0086*/ 	.short	(.L_61 - .L_60)
.L_60:
        /*0088*/ 	.word	0x00000008
.L_61:


//--------------------- .nv.info._Z14atomicAdd_testjPfPjS0_S0_ --------------------------
	.section	.nv.info._Z14atomicAdd_testjPfPjS0_S0_,"",@"SHT_CUDA_INFO"
	.sectionflags	@""
	.align	4


	//----- nvinfo : EIATTR_CUDA_API_VERSION
	.align		4
        /*0000*/ 	.byte	0x04, 0x37
        /*0002*/ 	.short	(.L_63 - .L_62)
.L_62:
        /*0004*/ 	.word	0x00000082


	//----- nvinfo : EIATTR_KPARAM_INFO
	.align		4
.L_63:
        /*0008*/ 	.byte	0x04, 0x17
        /*000a*/ 	.short	(.L_65 - .L_64)
.L_64:
        /*000c*/ 	.word	0x00000000
        /*0010*/ 	.short	0x0004
        /*0012*/ 	.short	0x0020
        /*0014*/ 	.byte	0x00, 0xf5, 0x21, 0x00


	//----- nvinfo : EIATTR_KPARAM_INFO
	.align		4
.L_65:
        /*0018*/ 	.byte	0x04, 0x17
        /*001a*/ 	.short	(.L_67 - .L_66)
.L_66:
        /*001c*/ 	.word	0x00000000
        /*0020*/ 	.short	0x0003
        /*0022*/ 	.short	0x0018
        /*0024*/ 	.byte	0x00, 0xf5, 0x21, 0x00


	//----- nvinfo : EIATTR_KPARAM_INFO
	.align		4
.L_67:
        /*0028*/ 	.byte	0x04, 0x17
        /*002a*/ 	.short	(.L_69 - .L_68)
.L_68:
        /*002c*/ 	.word	0x00000000
        /*0030*/ 	.short	0x0002
        /*0032*/ 	.short	0x0010
        /*0034*/ 	.byte	0x00, 0xf5, 0x21, 0x00


	//----- nvinfo : EIATTR_KPARAM_INFO
	.align		4
.L_69:
        /*0038*/ 	.byte	0x04, 0x17
        /*003a*/ 	.short	(.L_71 - .L_70)
.L_70:
        /*003c*/ 	.word	0x00000000
        /*0040*/ 	.short	0x0001
        /*0042*/ 	.short	0x0008
        /*0044*/ 	.byte	0x00, 0xf5, 0x21, 0x00


	//----- nvinfo : EIATTR_KPARAM_INFO
	.align		4
.L_71:
        /*0048*/ 	.byte	0x04, 0x17
        /*004a*/ 	.short	(.L_73 - .L_72)
.L_72:
        /*004c*/ 	.word	0x00000000
        /*0050*/ 	.short	0x0000
        /*0052*/ 	.short	0x0000
        /*0054*/ 	.byte	0x00, 0xf0, 0x11, 0x00


	//----- nvinfo : EIATTR_SPARSE_MMA_MASK
	.align		4
.L_73:
        /*0058*/ 	.byte	0x03, 0x50
        /*005a*/ 	.short	0x0000


	//----- nvinfo : EIATTR_MAXREG_COUNT
	.align		4
        /*005c*/ 	.byte	0x03, 0x1b
        /*005e*/ 	.short	0x00ff


	//----- nvinfo : EIATTR_MERCURY_ISA_VERSION
	.align		4
        /*0060*/ 	.byte	0x03, 0x5f
        /*0062*/ 	.short	0x0101


	//----- nvinfo : EIATTR_INT_WARP_WIDE_INSTR_OFFSETS
	.align		4
        /*0064*/ 	.byte	0x04, 0x31
        /*0066*/ 	.short	(.L_75 - .L_74)


	//   ....[0]....
.L_74:
        /*0068*/ 	.word	0x000000f0


	//   ....[1]....
        /*006c*/ 	.word	0x00000150


	//----- nvinfo : EIATTR_VRC_CTA_INIT_COUNT
	.align		4
.L_75:
        /*0070*/ 	.byte	0x02, 0x4a
	.zero		1
	.zero		1


	//----- nvinfo : EIATTR_EXIT_INSTR_OFFSETS
	.align		4
        /*0074*/ 	.byte	0x04, 0x1c
        /*0076*/ 	.short	(.L_77 - .L_76)


	//   ....[0]....
.L_76:
        /*0078*/ 	.word	0x00000070


	//   ....[1]....
        /*007c*/ 	.word	0x000001f0


	//----- nvinfo : EIATTR_CBANK_PARAM_SIZE
	.align		4
.L_77:
        /*0080*/ 	.byte	0x03, 0x19
        /*0082*/ 	.short	0x0028


	//----- nvinfo : EIATTR_PARAM_CBANK
	.align		4
        /*0084*/ 	.byte	0x04, 0x0a
        /*0086*/ 	.short	(.L_79 - .L_78)
	.align		4
.L_78:
        /*0088*/ 	.word	index@(.nv.constant0._Z14atomicAdd_testjPfPjS0_S0_)
        /*008c*/ 	.short	0x0380
        /*008e*/ 	.short	0x0028


	//----- nvinfo : EIATTR_SW_WAR
	.align		4
.L_79:
        /*0090*/ 	.byte	0x04, 0x36
        /*0092*/ 	.short	(.L_81 - .L_80)
.L_80:
        /*0094*/ 	.word	0x00000008
.L_81:


//--------------------- .nv.info._Z14atomicAdd_testjPfPiPjS1_ --------------------------
	.section	.nv.info._Z14atomicAdd_testjPfPiPjS1_,"",@"SHT_CUDA_INFO"
	.sectionflags	@""
	.align	4


	//----- nvinfo : EIATTR_CUDA_API_VERSION
	.align		4
        /*0000*/ 	.byte	0x04, 0x37
        /*0002*/ 	.short	(.L_83 - .L_82)
.L_82:
        /*0004*/ 	.word	0x00000082


	//----- nvinfo : EIATTR_KPARAM_INFO
	.align		4
.L_83:
        /*0008*/ 	.byte	0x04, 0x17
        /*000a*/ 	.short	(.L_85 - .L_84)
.L_84:
        /*000c*/ 	.word	0x00000000
        /*0010*/ 	.short	0x0004
        /*0012*/ 	.short	0x0020
        /*0014*/ 	.byte	0x00, 0xf5, 0x21, 0x00


	//----- nvinfo : EIATTR_KPARAM_INFO
	.align		4
.L_85:
        /*0018*/ 	.byte	0x04, 0x17
        /*001a*/ 	.short	(.L_87 - .L_86)
.L_86:
        /*001c*/ 	.word	0x00000000
        /*0020*/ 	.short	0x0003
        /*0022*/ 	.short	0x0018
        /*0024*/ 	.byte	0x00, 0xf5, 0x21, 0x00


	//----- nvinfo : EIATTR_KPARAM_INFO
	.align		4
.L_87:
        /*0028*/ 	.byte	0x04, 0x17
        /*002a*/ 	.short	(.L_89 - .L_88)
.L_88:
        /*002c*/ 	.word	0x00000000
        /*0030*/ 	.short	0x0002
        /*0032*/ 	.short	0x0010
        /*0034*/ 	.byte	0x00, 0xf5, 0x21, 0x00


	//----- nvinfo : EIATTR_KPARAM_INFO
	.align		4
.L_89:
        /*0038*/ 	.byte	0x04, 0x17
        /*003a*/ 	.short	(.L_91 - .L_90)
.L_90:
        /*003c*/ 	.word	0x00000000
        /*0040*/ 	.short	0x0001
        /*0042*/ 	.short	0x0008
        /*0044*/ 	.byte	0x00, 0xf5, 0x21, 0x00


	//----- nvinfo : EIATTR_KPARAM_INFO
	.align		4
.L_91:
        /*0048*/ 	.byte	0x04, 0x17
        /*004a*/ 	.short	(.L_93 - .L_92)
.L_92:
        /*004c*/ 	.word	0x00000000
        /*0050*/ 	.short	0x0000
        /*0052*/ 	.short	0x0000
        /*0054*/ 	.byte	0x00, 0xf0, 0x11, 0x00


	//----- nvinfo : EIATTR_SPARSE_MMA_MASK
	.align		4
.L_93:
        /*0058*/ 	.byte	0x03, 0x50
        /*005a*/ 	.short	0x0000


	//----- nvinfo : EIATTR_MAXREG_COUNT
	.align		4
        /*005c*/ 	.byte	0x03, 0x1b
        /*005e*/ 	.short	0x00ff


	//----- nvinfo : EIATTR_MERCURY_ISA_VERSION
	.align		4
        /*0060*/ 	.byte	0x03, 0x5f
        /*0062*/ 	.short	0x0101


	//----- nvinfo : EIATTR_INT_WARP_WIDE_INSTR_OFFSETS
	.align		4
        /*0064*/ 	.byte	0x04, 0x31
        /*0066*/ 	.short	(.L_95 - .L_94)


	//   ....[0]....
.L_94:
        /*0068*/ 	.word	0x000000f0


	//   ....[1]....
        /*006c*/ 	.word	0x00000150


	//----- nvinfo : EIATTR_VRC_CTA_INIT_COUNT
	.align		4
.L_95:
        /*0070*/ 	.byte	0x02, 0x4a
	.zero		1
	.zero		1


	//----- nvinfo : EIATTR_EXIT_INSTR_OFFSETS
	.align		4
        /*0074*/ 	.byte	0x04, 0x1c
        /*0076*/ 	.short	(.L_97 - .L_96)


	//   ....[0]....
.L_96:
        /*0078*/ 	.word	0x00000070


	//   ....[1]....
        /*007c*/ 	.word	0x000001f0


	//----- nvinfo : EIATTR_CBANK_PARAM_SIZE
	.align		4
.L_97:
        /*0080*/ 	.byte	0x03, 0x19
        /*0082*/ 	.short	0x0028


	//----- nvinfo : EIATTR_PARAM_CBANK
	.align		4
        /*0084*/ 	.byte	0x04, 0x0a
        /*0086*/ 	.short	(.L_99 - .L_98)
	.align		4
.L_98:
        /*0088*/ 	.word	index@(.nv.constant0._Z14atomicAdd_testjPfPiPjS1_)
        /*008c*/ 	.short	0x0380
        /*008e*/ 	.short	0x0028


	//----- nvinfo : EIATTR_SW_WAR
	.align		4
.L_99:
        /*0090*/ 	.byte	0x04, 0x36
        /*0092*/ 	.short	(.L_101 - .L_100)
.L_100:
        /*0094*/ 	.word	0x00000008
.L_101:


//--------------------- .nv.callgraph             --------------------------
	.section	.nv.callgraph,"",@"SHT_CUDA_CALLGRAPH"
	.align	4
	.sectionentsize	8
	.align		4
        /*0000*/ 	.word	0x00000000
	.align		4
        /*0004*/ 	.word	0xffffffff
	.align		4
        /*0008*/ 	.word	0x00000000
	.align		4
        /*000c*/ 	.word	0xfffffffe
	.align		4
        /*0010*/ 	.word	0x00000000
	.align		4
        /*0014*/ 	.word	0xfffffffd
	.align		4
        /*0018*/ 	.word	0x00000000
	.align		4
        /*001c*/ 	.word	0xfffffffc


//--------------------- .text._Z14atomicAdd_testjPdS_PjS0_ --------------------------
	.section	.text._Z14atomicAdd_testjPdS_PjS0_,"ax",@progbits
	.align	128
        .global         _Z14atomicAdd_testjPdS_PjS0_
        .type           _Z14atomicAdd_testjPdS_PjS0_,@function
        .size           _Z14atomicAdd_testjPdS_PjS0_,(.L_x_6 - _Z14atomicAdd_testjPdS_PjS0_)
        .other          _Z14atomicAdd_testjPdS_PjS0_,@"STO_CUDA_ENTRY STV_DEFAULT"
_Z14atomicAdd_testjPdS_PjS0_:
.text._Z14atomicAdd_testjPdS_PjS0_:
[----:B------:R-:W-:Y:S01]  /*0000*/  LDC R1, c[0x0][0x37c] ;  /* 0x0000df00ff017b82 */ /* 0x000fe20000000800 */
[----:B------:R-:W0:Y:S01]  /*0010*/  S2R R11, SR_TID.X ;  /* 0x00000000000b7919 */ /* 0x000e220000002100 */
[----:B------:R-:W0:Y:S01]  /*0020*/  LDCU UR4, c[0x0][0x360] ;  /* 0x00006c00ff0477ac */ /* 0x000e220008000800 */
[----:B------:R-:W0:Y:S01]  /*0030*/  S2R R0, SR_CTAID.X ;  /* 0x0000000000007919 */ /* 0x000e220000002500 */
[----:B------:R-:W1:Y:S01]  /*0040*/  LDCU UR5, c[0x0][0x380] ;  /* 0x00007000ff0577ac */ /* 0x000e620008000800 */
[----:B0-----:R-:W-:-:S05]  /*0050*/  IMAD R11, R0, UR4, R11 ;  /* 0x00000004000b7c24 */ /* 0x001fca000f8e020b */
[----:B-1----:R-:W-:-:S13]  /*0060*/  ISETP.GE.U32.AND P0, PT, R11, UR5, PT ;  /* 0x000000050b007c0c */ /* 0x002fda000bf06070 */
[----:B------:R-:W-:Y:S05]  /*0070*/  @P0 EXIT ;  /* 0x000000000000094d */ /* 0x000fea0003800000 */
[----:B------:R-:W0:Y:S01]  /*0080*/  LDCU.64 UR4, c[0x0][0x358] ;  /* 0x00006b00ff0477ac */ /* 0x000e220008000a00 */
[----:B------:R-:W-:Y:S01]  /*0090*/  CS2R.32 R13, SR_CLOCKLO ;  /* 0x00000000000d7805 */ /* 0x000fe20000005000 */
[----:B------:R-:W1:Y:S08]  /*00a0*/  LDC.64 R2, c[0x0][0x388] ;  /* 0x0000e200ff027b82 */ /* 0x000e700000000a00 */
[----:B------:R-:W2:Y:S01]  /*00b0*/  LDC.64 R8, c[0x0][0x390] ;  /* 0x0000e400ff087b82 */ /* 0x000ea20000000a00 */
[----:B-1----:R-:W-:-:S06]  /*00c0*/  IMAD.WIDE.U32 R2, R11, 0x8, R2 ;  /* 0x000000080b027825 */ /* 0x002fcc00078e0002 */
[----:B0-----:R-:W5:Y:S04]  /*00d0*/  LDG.E.64 R2, desc[UR4][R2.64] ;  /* 0x0000000402027981 */ /* 0x001f68000c1e1b00 */
[----:B--2---:R0:W5:Y:S01]  /*00e0*/  LDG.E.64 R4, desc[UR4][R8.64] ;  /* 0x0000000408047981 */ /* 0x004162000c1e1b00 */
[----:B------:R-:W-:Y:S01]  /*00f0*/  BSSY B0, `(.L_x_0) ;  /* 0x0000009000007945 */ /* 0x000fe20003800000 */
.L_x_1:
[----:B-----5:R-:W-:Y:S01]  /*0100*/  DADD R6, R2, R4 ;  /* 0x0000000002067229 */ /* 0x020fe20000000004 */
[----:B------:R-:W-:Y:S09]  /*0110*/  YIELD ;  /* 0x0000000000007946 */ /* 0x000ff20003800000 */
[----:B------:R-:W2:Y:S02]  /*0120*/  ATOMG.E.CAS.64.STRONG.GPU PT, R6, [R8], R4, R6 ;  /* 0x00000004080673a9 */ /* 0x000ea400001ee506 */
[----:B--2---:R-:W-:Y:S01]  /*0130*/  ISETP.NE.U32.AND P0, PT, R4, R6, PT ;  /* 0x000000060400720c */ /* 0x004fe20003f05070 */
[----:B------:R-:W-:-:S03]  /*0140*/  IMAD.MOV.U32 R4, RZ, RZ, R6 ;  /* 0x000000ffff047224 */ /* 0x000fc600078e0006 */
[-C--:B------:R-:W-:Y:S02]  /*0150*/  ISETP.NE.AND.EX P0, PT, R5, R7.reuse, PT, P0 ;  /* 0x000000070500720c */ /* 0x080fe40003f05300 */
[----:B------:R-:W-:-:S11]  /*0160*/  MOV R5, R7 ;  /* 0x0000000700057202 */ /* 0x000fd60000000f00 */
[----:B------:R-:W-:Y:S05]  /*0170*/  @P0 BRA `(.L_x_1) ;  /* 0xfffffffc00e00947 */ /* 0x000fea000383ffff */
[----:B------:R-:W-:Y:S05]  /*0180*/  BSYNC B0 ;  /* 0x0000000000007941 */ /* 0x000fea0003800000 */
.L_x_0:
[----:B------:R-:W-:Y:S01]  /*0190*/  CS2R.32 R7, SR_CLOCKLO ;  /* 0x0000000000077805 */ /* 0x000fe20000005000 */
[----:B------:R-:W1:Y:S08]  /*01a0*/  LDC.64 R2, c[0x0][0x398] ;  /* 0x0000e600ff027b82 */ /* 0x000e700000000a00 */
[----:B------:R-:W2:Y:S01]  /*01b0*/  LDC.64 R4, c[0x0][0x3a0] ;  /* 0x0000e800ff047b82 */ /* 0x000ea20000000a00 */
[----:B-1----:R-:W-:-:S05]  /*01c0*/  IMAD.WIDE.U32 R2, R11, 0x4, R2 ;  /* 0x000000040b027825 */ /* 0x002fca00078e0002 */
[----:B------:R-:W-:Y:S01]  /*01d0*/  STG.E desc[UR4][R2.64], R13 ;  /* 0x0000000d02007986 */ /* 0x000fe2000c101904 */
[----:B--2---:R-:W-:-:S05]  /*01e0*/  IMAD.WIDE.U32 R4, R11, 0x4, R4 ;  /* 0x000000040b047825 */ /* 0x004fca00078e0004 */
[----:B------:R-:W-:Y:S01]  /*01f0*/  STG.E desc[UR4][R4.64], R7 ;  /* 0x0000000704007986 */ /* 0x000fe2000c101904 */
[----:B------:R-:W-:Y:S05]  /*0200*/  EXIT ;  /* 0x000000000000794d */ /* 0x000fea0003800000 */
.L_x_2:
[----:B------:R-:W-:-:S00]  /*0210*/  BRA `(.L_x_2) ;  /* 0xfffffffc00fc7947 */ /* 0x000fc0000383ffff */
[----:B------:R-:W-:-:S00]  /*0220*/  NOP ;  /* 0x0000000000007918 */ /* 0x000fc00000000000 */
        /* <DEDUP_REMOVED lines=13> */
.L_x_6:


//--------------------- .text._Z14atomicAdd_testjPfS_PjS0_ --------------------------
	.section	.text._Z14atomicAdd_testjPfS_PjS0_,"ax",@progbits
	.align	128
        .global         _Z14atomicAdd_testjPfS_PjS0_
        .type           _Z14atomicAdd_testjPfS_PjS0_,@function
        .size           _Z14atomicAdd_testjPfS_PjS0_,(.L_x_7 - _Z14atomicAdd_testjPfS_PjS0_)
        .other          _Z14atomicAdd_testjPfS_PjS0_,@"STO_CUDA_ENTRY STV_DEFAULT"
_Z14atomicAdd_testjPfS_PjS0_:
.text._Z14atomicAdd_testjPfS_PjS0_:
        /* <DEDUP_REMOVED lines=9> */
[----:B------:R-:W-:Y:S01]  /*0090*/  NOP ;  /* 0x0000000000007918 */ /* 0x000fe20000000000 */
[----:B------:R-:W-:Y:S01]  /*00a0*/  CS2R.32 R9, SR_CLOCKLO ;  /* 0x0000000000097805 */ /* 0x000fe20000005000 */
[----:B------:R-:W1:Y:S02]  /*00b0*/  LDC.64 R2, c[0x0][0x388] ;  /* 0x0000e200ff027b82 */ /* 0x000e640000000a00 */
[----:B-1----:R-:W-:-:S06]  /*00c0*/  IMAD.WIDE.U32 R2, R7, 0x4, R2 ;  /* 0x0000000407027825 */ /* 0x002fcc00078e0002 */
[----:B0-----:R-:W2:Y:S01]  /*00d0*/  LDG.E R3, desc[UR4][R2.64] ;  /* 0x0000000402037981 */ /* 0x001ea2000c1e1900 */
[----:B------:R-:W2:Y:S03]  /*00e0*/  LDC.64 R4, c[0x0][0x390] ;  /* 0x0000e400ff047b82 */ /* 0x000ea60000000a00 */
[----:B--2---:R0:W-:Y:S01]  /*00f0*/  REDG.E.ADD.F32.FTZ.RN.STRONG.GPU desc[UR4][R4.64], R3 ;  /* 0x00000003040079a6 */ /* 0x0041e2000c12f304 */
[----:B------:R-:W-:-:S04]  /*0100*/  CS2R.32 R11, SR_CLOCKLO ;  /* 0x00000000000b7805 */ /* 0x000fc80000005000 */
[----:B0-----:R-:W0:Y:S08]  /*0110*/  LDC.64 R2, c[0x0][0x398] ;  /* 0x0000e600ff027b82 */ /* 0x001e300000000a00 */
[----:B------:R-:W1:Y:S01]  /*0120*/  LDC.64 R4, c[0x0][0x3a0] ;  /* 0x0000e800ff047b82 */ /* 0x000e620000000a00 */
[----:B0-----:R-:W-:-:S05]  /*0130*/  IMAD.WIDE.U32 R2, R7, 0x4, R2 ;  /* 0x0000000407027825 */ /* 0x001fca00078e0002 */
[----:B------:R-:W-:Y:S01]  /*0140*/  STG.E desc[UR4][R2.64], R9 ;  /* 0x0000000902007986 */ /* 0x000fe2000c101904 */
[----:B-1----:R-:W-:-:S05]  /*0150*/  IMAD.WIDE.U32 R4, R7, 0x4, R4 ;  /* 0x0000000407047825 */ /* 0x002fca00078e0004 */
[----:B------:R-:W-:Y:S01]  /*0160*/  STG.E desc[UR4][R4.64], R11 ;  /* 0x0000000b04007986 */ /* 0x000fe2000c101904 */
[----:B------:R-:W-:Y:S05]  /*0170*/  EXIT ;  /* 0x000000000000794d */ /* 0x000fea0003800000 */
.L_x_3:
        /* <DEDUP_REMOVED lines=16> */
.L_x_7:


//--------------------- .text._Z14atomicAdd_testjPfPjS0_S0_ --------------------------
	.section	.text._Z14atomicAdd_testjPfPjS0_S0_,"ax",@progbits
	.align	128
        .global         _Z14atomicAdd_testjPfPjS0_S0_
        .type           _Z14atomicAdd_testjPfPjS0_S0_,@function
        .size           _Z14atomicAdd_testjPfPjS0_S0_,(.L_x_8 - _Z14atomicAdd_testjPfPjS0_S0_)
        .other          _Z14atomicAdd_testjPfPjS0_S0_,@"STO_CUDA_ENTRY STV_DEFAULT"
_Z14atomicAdd_testjPfPjS0_S0_:
.text._Z14atomicAdd_testjPfPjS0_S0_:
        /* <DEDUP_REMOVED lines=14> */
[----:B------:R-:W0:Y:S01]  /*00e0*/  LDC.64 R4, c[0x0][0x390] ;  /* 0x0000e400ff047b82 */ /* 0x000e220000000a00 */
[----:B------:R-:W-:Y:S01]  /*00f0*/  VOTEU.ANY UR4, UPT, PT ;  /* 0x0000000000047886 */ /* 0x000fe200038e0100 */
[----:B------:R-:W1:Y:S01]  /*0100*/  S2R R6, SR_LANEID ;  /* 0x0000000000067919 */ /* 0x000e620000000000 */
[----:B------:R-:W-:-:S06]  /*0110*/  UFLO.U32 UR4, UR4 ;  /* 0x00000004000472bd */ /* 0x000fcc00080e0000 */
[----:B-1----:R-:W-:Y:S01]  /*0120*/  ISETP.EQ.U32.AND P0, PT, R6, UR4, PT ;  /* 0x0000000406007c0c */ /* 0x002fe2000bf02070 */
[----:B--2---:R-:W-:-:S06]  /*0130*/  FMUL R0, R2, 100 ;  /* 0x42c8000002007820 */ /* 0x004fcc0000400000 */
[----:B------:R-:W1:Y:S02]  /*0140*/  F2I.U32.TRUNC.NTZ R0, R0 ;  /* 0x0000000000007305 */ /* 0x000e64000020f000 */
[----:B-1----:R-:W1:Y:S02]  /*0150*/  REDUX.SUM UR5, R0 ;  /* 0x00000000000573c4 */ /* 0x002e64000000c000 */
[----:B-1----:R-:W-:-:S05]  /*0160*/  MOV R11, UR5 ;  /* 0x00000005000b7c02 */ /* 0x002fca0008000f00 */
[----:B0-----:R0:W-:Y:S02]  /*0170*/  @P0 REDG.E.ADD.STRONG.GPU desc[UR6][R4.64], R11 ;  /* 0x0000000b0400098e */ /* 0x0011e4000c12e106 */
[----:B0-----:R-:W-:Y:S01]  /*0180*/  CS2R.32 R11, SR_CLOCKLO ;  /* 0x00000000000b7805 */ /* 0x001fe20000005000 */
[----:B------:R-:W0:Y:S08]  /*0190*/  LDC.64 R2, c[0x0][0x398] ;  /* 0x0000e600ff027b82 */ /* 0x000e300000000a00 */
[----:B------:R-:W1:Y:S01]  /*01a0*/  LDC.64 R4, c[0x0][0x3a0] ;  /* 0x0000e800ff047b82 */ /* 0x000e620000000a00 */
[----:B0-----:R-:W-:-:S05]  /*01b0*/  IMAD.WIDE.U32 R2, R7, 0x4, R2 ;  /* 0x0000000407027825 */ /* 0x001fca00078e0002 */
[----:B------:R-:W-:Y:S01]  /*01c0*/  STG.E desc[UR6][R2.64], R9 ;  /* 0x0000000902007986 */ /* 0x000fe2000c101906 */
[----:B-1----:R-:W-:-:S05]  /*01d0*/  IMAD.WIDE.U32 R4, R7, 0x4, R4 ;  /* 0x0000000407047825 */ /* 0x002fca00078e0004 */
[----:B------:R-:W-:Y:S01]  /*01e0*/  STG.E desc[UR6][R4.64], R11 ;  /* 0x0000000b04007986 */ /* 0x000fe2000c101906 */
[----:B------:R-:W-:Y:S05]  /*01f0*/  EXIT ;  /* 0x000000000000794d */ /* 0x000fea0003800000 */
.L_x_4:
        /* <DEDUP_REMOVED lines=16> */
.L_x_8:


//--------------------- .text._Z14atomicAdd_testjPfPiPjS1_ --------------------------
	.section	.text._Z14atomicAdd_testjPfPiPjS1_,"ax",@progbits
	.align	128
        .global         _Z14atomicAdd_testjPfPiPjS1_
        .type           _Z14atomicAdd_testjPfPiPjS1_,@function
        .size           _Z14atomicAdd_testjPfPiPjS1_,(.L_x_9 - _Z14atomicAdd_testjPfPiPjS1_)
        .other          _Z14atomicAdd_testjPfPiPjS1_,@"STO_CUDA_ENTRY STV_DEFAULT"
_Z14atomicAdd_testjPfPiPjS1_:
.text._Z14atomicAdd_testjPfPiPjS1_:
        /* <DEDUP_REMOVED lines=20> */
[----:B------:R-:W1:Y:S02]  /*0140*/  F2I.TRUNC.NTZ R0, R0 ;  /* 0x0000000000007305 */ /* 0x000e64000020f100 */
        /* <DEDUP_REMOVED lines=11> */
.L_x_5:
        /* <DEDUP_REMOVED lines=16> */
.L_x_9:


//--------------------- .nv.shared.reserved.0     --------------------------
	.section	.nv.shared.reserved.0,"aw",@nobits
	.weak		__nv_reservedSMEM_offset_0_alias
	.size		__nv_reservedSMEM_offset_0_alias, 0, 64
	.other		__nv_reservedSMEM_offset_0_alias,@"STO_CUDA_RESERVED_SHARED STV_DEFAULT"
__nv_reservedSMEM_offset_0_alias:
	.zero		0
	.zero		64


//--------------------- .nv.constant0._Z14atomicAdd_testjPdS_PjS0_ --------------------------
	.section	.nv.constant0._Z14atomicAdd_testjPdS_PjS0_,"a",@progbits
	.sectionflags	@""
	.align	4
.nv.constant0._Z14atomicAdd_testjPdS_PjS0_:
	.zero		936


//--------------------- .nv.constant0._Z14atomicAdd_testjPfS_PjS0_ --------------------------
	.section	.nv.constant0._Z14atomicAdd_testjPfS_PjS0_,"a",@progbits
	.sectionflags	@""
	.align	4
.nv.constant0._Z14atomicAdd_testjPfS_PjS0_:
	.zero		936


//--------------------- .nv.constant0._Z14atomicAdd_testjPfPjS0_S0_ --------------------------
	.section	.nv.constant0._Z14atomicAdd_testjPfPjS0_S0_,"a",@progbits
	.sectionflags	@""
	.align	4
.nv.constant0._Z14atomicAdd_testjPfPjS0_S0_:
	.zero		936


//--------------------- .nv.constant0._Z14atomicAdd_testjPfPiPjS1_ --------------------------
	.section	.nv.constant0._Z14atomicAdd_testjPfPiPjS1_,"a",@progbits
	.sectionflags	@""
	.align	4
.nv.constant0._Z14atomicAdd_testjPfPiPjS1_:
	.zero		936


//--------------------- SYMBOLS --------------------------

	.type		.nv.reservedSmem.offset0,@object
	.size		.nv.reservedSmem.offset0,0x4
